//
// Generated by NVIDIA NVVM Compiler
//
// Compiler Build ID: CL-36424714
// Cuda compilation tools, release 13.0, V13.0.88
// Based on NVVM 20.0.0
//

.version 9.0
.target sm_100
.address_size 64

	// .globl	_Z25unique_gid_calculation_2dPi
.extern .func  (.param .b32 func_retval0) vprintf
(
	.param .b64 vprintf_param_0,
	.param .b64 vprintf_param_1
)
;
.global .align 1 .b8 $str[75] = {98, 108, 111, 99, 107, 73, 100, 120, 46, 120, 32, 58, 32, 37, 100, 44, 32, 98, 108, 111, 99, 107, 73, 100, 120, 46, 121, 32, 58, 32, 37, 100, 44, 32, 116, 104, 114, 101, 97, 100, 73, 100, 120, 46, 120, 32, 58, 32, 37, 100, 44, 32, 103, 105, 100, 32, 58, 32, 37, 100, 32, 45, 32, 100, 97, 116, 97, 32, 58, 32, 37, 100, 32, 10};

.visible .entry _Z25unique_gid_calculation_2dPi(
	.param .u64 .ptr .align 1 _Z25unique_gid_calculation_2dPi_param_0
)
{
	.local .align 8 .b8 	__local_depot0[24];
	.reg .b64 	%SP;
	.reg .b64 	%SPL;
	.reg .b32 	%r<11>;
	.reg .b64 	%rd<9>;

	mov.u64 	%SPL, __local_depot0;
	cvta.local.u64 	%SP, %SPL;
	ld.param.u64 	%rd1, [_Z25unique_gid_calculation_2dPi_param_0];
	cvta.to.global.u64 	%rd2, %rd1;
	add.u64 	%rd3, %SP, 0;
	add.u64 	%rd4, %SPL, 0;
	mov.u32 	%r1, %tid.x;
	mov.u32 	%r2, %ctaid.x;
	mov.u32 	%r3, %ntid.x;
	mov.u32 	%r4, %nctaid.x;
	mov.u32 	%r5, %ctaid.y;
	mad.lo.s32 	%r6, %r5, %r4, %r2;
	mad.lo.s32 	%r7, %r6, %r3, %r1;
	mul.wide.s32 	%rd5, %r7, 4;
	add.s64 	%rd6, %rd2, %rd5;
	ld.global.u32 	%r8, [%rd6];
	st.local.v2.u32 	[%rd4], {%r2, %r5};
	st.local.v2.u32 	[%rd4+8], {%r1, %r7};
	st.local.u32 	[%rd4+16], %r8;
	mov.u64 	%rd7, $str;
	cvta.global.u64 	%rd8, %rd7;
	{ // callseq 0, 0
	.param .b64 param0;
	st.param.b64 	[param0], %rd8;
	.param .b64 param1;
	st.param.b64 	[param1], %rd3;
	.param .b32 retval0;
	call.uni (retval0), 
	vprintf, 
	(
	param0, 
	param1
	);
	ld.param.b32 	%r9, [retval0];
	} // callseq 0
	ret;

}


// ===== COMPILED SASS (sm_100) =====

	.target	sm_100

	.elftype	@"ET_EXEC"


//--------------------- .note.nv.tkinfo           --------------------------
	.section	.note.nv.tkinfo,"",@"SHT_NOTE"
	.sectionflags	@"SHF_NOTE_NV_TKINFO"
	.tkinfo
        /*0018*/ 	.word	0x00000002
        /*0030*/ 	.string	""
        /*0030*/ 	.string	"ptxas"
        /*0030*/ 	.string	"Cuda compilation tools, release 13.0, V13.0.88"
        /*0030*/ 	.string	"Build cuda_13.0.r13.0/compiler.36424714_0"
        /*0030*/ 	.string	"-arch sm_100 -m 64 "



//--------------------- .note.nv.cuinfo           --------------------------
	.section	.note.nv.cuinfo,"",@"SHT_NOTE"
	.sectionflags	@"SHF_NOTE_NV_CUINFO"
        /*0018*/ 	.short	0x0002
        /*001a*/ 	.short	0x0064
        /*001c*/ 	.short	0x0082
	.zero		2


//--------------------- .nv.info                  --------------------------
	.section	.nv.info,"",@"SHT_CUDA_INFO"
	.align	4


	//----- nvinfo : EIATTR_REGCOUNT
	.align		4
        /*0000*/ 	.byte	0x04, 0x2f
        /*0002*/ 	.short	(.L_2 - .L_1)
	.align		4
.L_1:
        /*0004*/ 	.word	index@(_Z25unique_gid_calculation_2dPi)
        /*0008*/ 	.word	0x00000018


	//----- nvinfo : EIATTR_FRAME_SIZE
	.align		4
.L_2:
        /*000c*/ 	.byte	0x04, 0x11
        /*000e*/ 	.short	(.L_4 - .L_3)
	.align		4
.L_3:
        /*0010*/ 	.word	index@(_Z25unique_gid_calculation_2dPi)
        /*0014*/ 	.word	0x00000018


	//----- nvinfo : EIATTR_MIN_STACK_SIZE
	.align		4
.L_4:
        /*0018*/ 	.byte	0x04, 0x12
        /*001a*/ 	.short	(.L_6 - .L_5)
	.align		4
.L_5:
        /*001c*/ 	.word	index@(_Z25unique_gid_calculation_2dPi)
        /*0020*/ 	.word	0x00000018
.L_6:


//--------------------- .nv.compat                --------------------------
	.section	.nv.compat,"",@"SHT_CUDA_COMPAT_INFO"
	.align	4
        /*0000*/ 	.byte	0x02, 0x09, 0x00, 0x00, 0x02, 0x02, 0x01, 0x00, 0x02, 0x05, 0x05, 0x00, 0x03, 0x07, 0x01, 0x01
        /*0010*/ 	.byte	0x02, 0x03, 0x00, 0x00, 0x02, 0x06, 0x01, 0x00, 0x04, 0x0b, 0x08, 0x00, 0x09, 0x00, 0x00, 0x00
        /*0020*/ 	.byte	0x00, 0x00, 0x00, 0x00


//--------------------- .nv.info._Z25unique_gid_calculation_2dPi --------------------------
	.section	.nv.info._Z25unique_gid_calculation_2dPi,"",@"SHT_CUDA_INFO"
	.sectionflags	@""
	.align	4


	//----- nvinfo : EIATTR_CUDA_API_VERSION
	.align		4
        /*0000*/ 	.byte	0x04, 0x37
        /*0002*/ 	.short	(.L_8 - .L_7)
.L_7:
        /*0004*/ 	.word	0x00000082


	//----- nvinfo : EIATTR_KPARAM_INFO
	.align		4
.L_8:
        /*0008*/ 	.byte	0x04, 0x17
        /*000a*/ 	.short	(.L_10 - .L_9)
.L_9:
        /*000c*/ 	.word	0x00000000
        /*0010*/ 	.short	0x0000
        /*0012*/ 	.short	0x0000
        /*0014*/ 	.byte	0x00, 0xf5, 0x21, 0x00


	//----- nvinfo : EIATTR_SPARSE_MMA_MASK
	.align		4
.L_10:
        /*0018*/ 	.byte	0x03, 0x50
        /*001a*/ 	.short	0x0000


	//----- nvinfo : EIATTR_MAXREG_COUNT
	.align		4
        /*001c*/ 	.byte	0x03, 0x1b
        /*001e*/ 	.short	0x00ff


	//----- nvinfo : EIATTR_EXTERNS
	.align		4
        /*0020*/ 	.byte	0x04, 0x0f
        /*0022*/ 	.short	(.L_12 - .L_11)


	//   ....[0]....
	.align		4
.L_11:
        /*0024*/ 	.word	index@(vprintf)


	//----- nvinfo : EIATTR_MERCURY_ISA_VERSION
	.align		4
.L_12:
        /*0028*/ 	.byte	0x03, 0x5f
        /*002a*/ 	.short	0x0101


	//----- nvinfo : EIATTR_VRC_CTA_INIT_COUNT
	.align		4
        /*002c*/ 	.byte	0x02, 0x4a
	.zero		1
	.zero		1


	//----- nvinfo : EIATTR_SYSCALL_OFFSETS
	.align		4
        /*0030*/ 	.byte	0x04, 0x46
        /*0032*/ 	.short	(.L_14 - .L_13)


	//   ....[0]....
.L_13:
        /*0034*/ 	.word	0x000001a0


	//----- nvinfo : EIATTR_EXIT_INSTR_OFFSETS
	.align		4
.L_14:
        /*0038*/ 	.byte	0x04, 0x1c
        /*003a*/ 	.short	(.L_16 - .L_15)


	//   ....[0]....
.L_15:
        /*003c*/ 	.word	0x000001b0


	//----- nvinfo : EIATTR_CBANK_PARAM_SIZE
	.align		4
.L_16:
        /*0040*/ 	.byte	0x03, 0x19
        /*0042*/ 	.short	0x0008


	//----- nvinfo : EIATTR_PARAM_CBANK
	.align		4
        /*0044*/ 	.byte	0x04, 0x0a
        /*0046*/ 	.short	(.L_18 - .L_17)
	.align		4
.L_17:
        /*0048*/ 	.word	index@(.nv.constant0._Z25unique_gid_calculation_2dPi)
        /*004c*/ 	.short	0x0380
        /*004e*/ 	.short	0x0008


	//----- nvinfo : EIATTR_SW_WAR
	.align		4
.L_18:
        /*0050*/ 	.byte	0x04, 0x36
        /*0052*/ 	.short	(.L_20 - .L_19)
.L_19:
        /*0054*/ 	.word	0x00000008
.L_20:


//--------------------- .nv.callgraph             --------------------------
	.section	.nv.callgraph,"",@"SHT_CUDA_CALLGRAPH"
	.align	4
	.sectionentsize	8
	.align		4
        /*0000*/ 	.word	0x00000000
	.align		4
        /*0004*/ 	.word	0xffffffff
	.align		4
        /*0008*/ 	.word	index@(_Z25unique_gid_calculation_2dPi)
	.align		4
        /*000c*/ 	.word	index@(vprintf)
	.align		4
        /*0010*/ 	.word	0x00000000
	.align		4
        /*0014*/ 	.word	0xfffffffe
	.align		4
        /*0018*/ 	.word	0x00000000
	.align		4
        /*001c*/ 	.word	0xfffffffd
	.align		4
        /*0020*/ 	.word	0x00000000
	.align		4
        /*0024*/ 	.word	0xfffffffc


//--------------------- .nv.constant4             --------------------------
	.section	.nv.constant4,"a",@progbits
	.align	8
	.align		8
.nv.constant4:
        /*0000*/ 	.dword	vprintf
	.align		8
        /*0008*/ 	.dword	$str


//--------------------- .text._Z25unique_gid_calculation_2dPi --------------------------
	.section	.text._Z25unique_gid_calculation_2dPi,"ax",@progbits
	.align	128
        .global         _Z25unique_gid_calculation_2dPi
        .type           _Z25unique_gid_calculation_2dPi,@function
        .size           _Z25unique_gid_calculation_2dPi,(.L_x_2 - _Z25unique_gid_calculation_2dPi)
        .other          _Z25unique_gid_calculation_2dPi,@"STO_CUDA_ENTRY STV_DEFAULT"
_Z25unique_gid_calculation_2dPi:
.text._Z25unique_gid_calculation_2dPi:
[----:B------:R-:W0:Y:S01]  /*0000*/  LDC R1, c[0x0][0x37c] ;  /* 0x0000df00ff017b82 */ /* 0x000e220000000800 */
[----:B------:R-:W1:Y:S01]  /*0010*/  S2R R12, SR_CTAID.X ;  /* 0x00000000000c7919 */ /* 0x000e620000002500 */
[----:B------:R-:W2:Y:S06]  /*0020*/  LDCU UR6, c[0x0][0x2fc] ;  /* 0x00005f80ff0677ac */ /* 0x000eac0008000800 */
[----:B------:R-:W3:Y:S01]  /*0030*/  LDC.64 R2, c[0x0][0x380] ;  /* 0x0000e000ff027b82 */ /* 0x000ee20000000a00 */
[----:B0-----:R-:W-:Y:S01]  /*0040*/  VIADD R1, R1, 0xffffffe8 ;  /* 0xffffffe801017836 */ /* 0x001fe20000000000 */
[----:B------:R-:W1:Y:S01]  /*0050*/  S2R R13, SR_CTAID.Y ;  /* 0x00000000000d7919 */ /* 0x000e620000002600 */
[----:B------:R-:W0:Y:S01]  /*0060*/  LDCU UR7, c[0x0][0x360] ;  /* 0x00006c00ff0777ac */ /* 0x000e220008000800 */
[----:B------:R-:W0:Y:S01]  /*0070*/  S2R R10, SR_TID.X ;  /* 0x00000000000a7919 */ /* 0x000e220000002100 */
[----:B------:R-:W1:Y:S01]  /*0080*/  LDCU UR8, c[0x0][0x370] ;  /* 0x00006e00ff0877ac */ /* 0x000e620008000800 */
[----:B------:R-:W4:Y:S01]  /*0090*/  LDCU.64 UR4, c[0x0][0x358] ;  /* 0x00006b00ff0477ac */ /* 0x000f220008000a00 */
[----:B-1----:R-:W-:Y:S01]  /*00a0*/  IMAD R11, R13, UR8, R12 ;  /* 0x000000080d0b7c24 */ /* 0x002fe2000f8e020c */
[----:B------:R-:W-:Y:S01]  /*00b0*/  MOV R0, 0x0 ;  /* 0x0000000000007802 */ /* 0x000fe20000000f00 */
[----:B------:R1:W-:Y:S01]  /*00c0*/  STL.64 [R1], R12 ;  /* 0x0000000c01007387 */ /* 0x0003e20000100a00 */
[----:B------:R-:W5:Y:S01]  /*00d0*/  LDCU.64 UR8, c[0x4][0x8] ;  /* 0x01000100ff0877ac */ /* 0x000f620008000a00 */
[----:B0-----:R-:W-:-:S04]  /*00e0*/  IMAD R11, R11, UR7, R10 ;  /* 0x000000070b0b7c24 */ /* 0x001fc8000f8e020a */
[----:B---3--:R-:W-:-:S06]  /*00f0*/  IMAD.WIDE R2, R11, 0x4, R2 ;  /* 0x000000040b027825 */ /* 0x008fcc00078e0202 */
[----:B----4-:R-:W3:Y:S01]  /*0100*/  LDG.E R2, desc[UR4][R2.64] ;  /* 0x0000000402027981 */ /* 0x010ee2000c1e1900 */
[----:B------:R-:W0:Y:S01]  /*0110*/  LDCU UR4, c[0x0][0x2f8] ;  /* 0x00005f00ff0477ac */ /* 0x000e220008000800 */
[----:B------:R1:W4:Y:S02]  /*0120*/  LDC.64 R8, c[0x4][R0] ;  /* 0x0100000000087b82 */ /* 0x0003240000000a00 */
[----:B------:R1:W-:Y:S01]  /*0130*/  STL.64 [R1+0x8], R10 ;  /* 0x0000080a01007387 */ /* 0x0003e20000100a00 */
[----:B-----5:R-:W-:Y:S01]  /*0140*/  IMAD.U32 R4, RZ, RZ, UR8 ;  /* 0x00000008ff047e24 */ /* 0x020fe2000f8e00ff */
[----:B------:R-:W-:Y:S02]  /*0150*/  MOV R5, UR9 ;  /* 0x0000000900057c02 */ /* 0x000fe40008000f00 */
[----:B0-----:R-:W-:-:S04]  /*0160*/  IADD3 R6, P0, PT, R1, UR4, RZ ;  /* 0x0000000401067c10 */ /* 0x001fc8000ff1e0ff */
[----:B--2---:R-:W-:Y:S01]  /*0170*/  IADD3.X R7, PT, PT, RZ, UR6, RZ, P0, !PT ;  /* 0x00000006ff077c10 */ /* 0x004fe200087fe4ff */
[----:B---34-:R1:W-:Y:S08]  /*0180*/  STL [R1+0x10], R2 ;  /* 0x0000100201007387 */ /* 0x0183f00000100800 */
[----:B------:R-:W-:-:S07]  /*0190*/  LEPC R20, `(.L_x_0) ;  /* 0x000000001014794e */ /* 0x000fce0000000000 */
[----:B-1----:R-:W-:Y:S05]  /*01a0*/  CALL.ABS.NOINC R8 ;  /* 0x0000000008007343 */ /* 0x002fea0003c00000 */
.L_x_0:
[----:B------:R-:W-:Y:S05]  /*01b0*/  EXIT ;  /* 0x000000000000794d */ /* 0x000fea0003800000 */
.L_x_1:
[----:B------:R-:W-:-:S00]  /*01c0*/  BRA `(.L_x_1) ;  /* 0xfffffffc00fc7947 */ /* 0x000fc0000383ffff */
[----:B------:R-:W-:-:S00]  /*01d0*/  NOP ;  /* 0x0000000000007918 */ /* 0x000fc00000000000 */
        /* <DEDUP_REMOVED lines=10> */
.L_x_2:


//--------------------- .nv.global.init           --------------------------
	.section	.nv.global.init,"aw",@progbits
.nv.global.init:
	.type		$str,@object
	.size		$str,(.L_0 - $str)
$str:
        /*0000*/ 	.byte	0x62, 0x6c, 0x6f, 0x63, 0x6b, 0x49, 0x64, 0x78, 0x2e, 0x78, 0x20, 0x3a, 0x20, 0x25, 0x64, 0x2c
        /*0010*/ 	.byte	0x20, 0x62, 0x6c, 0x6f, 0x63, 0x6b, 0x49, 0x64, 0x78, 0x2e, 0x79, 0x20, 0x3a, 0x20, 0x25, 0x64
        /*0020*/ 	.byte	0x2c, 0x20, 0x74, 0x68, 0x72, 0x65, 0x61, 0x64, 0x49, 0x64, 0x78, 0x2e, 0x78, 0x20, 0x3a, 0x20
        /*0030*/ 	.byte	0x25, 0x64, 0x2c, 0x20, 0x67, 0x69, 0x64, 0x20, 0x3a, 0x20, 0x25, 0x64, 0x20, 0x2d, 0x20, 0x64
        /*0040*/ 	.byte	0x61, 0x74, 0x61, 0x20, 0x3a, 0x20, 0x25, 0x64, 0x20, 0x0a, 0x00
.L_0:


//--------------------- .nv.shared.reserved.0     --------------------------
	.section	.nv.shared.reserved.0,"aw",@nobits
	.weak		__nv_reservedSMEM_offset_0_alias
	.size		__nv_reservedSMEM_offset_0_alias, 0, 64
	.other		__nv_reservedSMEM_offset_0_alias,@"STO_CUDA_RESERVED_SHARED STV_DEFAULT"
__nv_reservedSMEM_offset_0_alias:
	.zero		0
	.zero		64


//--------------------- .nv.constant0._Z25unique_gid_calculation_2dPi --------------------------
	.section	.nv.constant0._Z25unique_gid_calculation_2dPi,"a",@progbits
	.sectionflags	@""
	.align	4
.nv.constant0._Z25unique_gid_calculation_2dPi:
	.zero		904


//--------------------- SYMBOLS --------------------------

	.type		.nv.reservedSmem.offset0,@object
	.size		.nv.reservedSmem.offset0,0x4
	.type		vprintf,@function
